	.headerflags	@"EF_CUDA_TEXMODE_UNIFIED EF_CUDA_64BIT_ADDRESS EF_CUDA_SM86 EF_CUDA_VIRTUAL_SM(EF_CUDA_SM86)"
	.elftype	@"ET_EXEC"


//--------------------- .nv.info                  --------------------------
	.section	.nv.info,"",@"SHT_CUDA_INFO"
	.align	4


	//----- nvinfo : EIATTR_REGCOUNT
	.align		4
        /*0000*/ 	.byte	0x04, 0x2f
        /*0002*/ 	.short	(.L_1 - .L_0)
	.align		4
.L_0:
        /*0004*/ 	.word	index@(triton__0d12)
        /*0008*/ 	.word	0x00000025


	//----- nvinfo : EIATTR_MAX_STACK_SIZE
	.align		4
.L_1:
        /*000c*/ 	.byte	0x04, 0x23
        /*000e*/ 	.short	(.L_3 - .L_2)
	.align		4
.L_2:
        /*0010*/ 	.word	index@(triton__0d12)
        /*0014*/ 	.word	0x00000000


	//----- nvinfo : EIATTR_MIN_STACK_SIZE
	.align		4
.L_3:
        /*0018*/ 	.byte	0x04, 0x12
        /*001a*/ 	.short	(.L_5 - .L_4)
	.align		4
.L_4:
        /*001c*/ 	.word	index@(triton__0d12)
        /*0020*/ 	.word	0x00000000


	//----- nvinfo : EIATTR_FRAME_SIZE
	.align		4
.L_5:
        /*0024*/ 	.byte	0x04, 0x11
        /*0026*/ 	.short	(.L_7 - .L_6)
	.align		4
.L_6:
        /*0028*/ 	.word	index@(triton__0d12)
        /*002c*/ 	.word	0x00000000
.L_7:


//--------------------- .nv.info.triton__0d12     --------------------------
	.section	.nv.info.triton__0d12,"",@"SHT_CUDA_INFO"
	.align	4


	//----- nvinfo : EIATTR_CUDA_API_VERSION
	.align		4
        /*0000*/ 	.byte	0x04, 0x37
        /*0002*/ 	.short	(.L_9 - .L_8)
.L_8:
        /*0004*/ 	.word	0x0000007b


	//----- nvinfo : EIATTR_SW2861232_WAR
	.align		4
.L_9:
        /*0008*/ 	.byte	0x01, 0x35
	.zero		2


	//----- nvinfo : EIATTR_PARAM_CBANK
	.align		4
        /*000c*/ 	.byte	0x04, 0x0a
        /*000e*/ 	.short	(.L_11 - .L_10)
	.align		4
.L_10:
        /*0010*/ 	.word	index@(.nv.constant0.triton__0d12)
        /*0014*/ 	.short	0x0160
        /*0016*/ 	.short	0x0014


	//----- nvinfo : EIATTR_CBANK_PARAM_SIZE
	.align		4
.L_11:
        /*0018*/ 	.byte	0x03, 0x19
        /*001a*/ 	.short	0x0014


	//----- nvinfo : EIATTR_KPARAM_INFO
	.align		4
        /*001c*/ 	.byte	0x04, 0x17
        /*001e*/ 	.short	(.L_13 - .L_12)
.L_12:
        /*0020*/ 	.word	0x00000000
        /*0024*/ 	.short	0x0002
        /*0026*/ 	.short	0x0010
        /*0028*/ 	.byte	0x00, 0xf0, 0x11, 0x00


	//----- nvinfo : EIATTR_KPARAM_INFO
	.align		4
.L_13:
        /*002c*/ 	.byte	0x04, 0x17
        /*002e*/ 	.short	(.L_15 - .L_14)
.L_14:
        /*0030*/ 	.word	0x00000000
        /*0034*/ 	.short	0x0001
        /*0036*/ 	.short	0x0008
        /*0038*/ 	.byte	0x00, 0xf0, 0x21, 0x00


	//----- nvinfo : EIATTR_KPARAM_INFO
	.align		4
.L_15:
        /*003c*/ 	.byte	0x04, 0x17
        /*003e*/ 	.short	(.L_17 - .L_16)
.L_16:
        /*0040*/ 	.word	0x00000000
        /*0044*/ 	.short	0x0000
        /*0046*/ 	.short	0x0000
        /*0048*/ 	.byte	0x00, 0xf0, 0x21, 0x00


	//----- nvinfo : EIATTR_MAXREG_COUNT
	.align		4
.L_17:
        /*004c*/ 	.byte	0x03, 0x1b
        /*004e*/ 	.short	0x00ff


	//----- nvinfo : EIATTR_EXIT_INSTR_OFFSETS
	.align		4
        /*0050*/ 	.byte	0x04, 0x1c
        /*0052*/ 	.short	(.L_19 - .L_18)


	//   ....[0]....
.L_18:
        /*0054*/ 	.word	0x00000780


	//   ....[1]....
        /*0058*/ 	.word	0x00000810


	//----- nvinfo : EIATTR_MAX_THREADS
	.align		4
.L_19:
        /*005c*/ 	.byte	0x04, 0x05
        /*005e*/ 	.short	(.L_21 - .L_20)
.L_20:
        /*0060*/ 	.word	0x00000080
        /*0064*/ 	.word	0x00000001
        /*0068*/ 	.word	0x00000001
.L_21:


//--------------------- .nv.rel.action            --------------------------
	.section	.nv.rel.action,"",@"SHT_CUDA_RELOCINFO"
	.align	8
	.sectionentsize	8
        /*0000*/ 	.byte	0x73, 0x00, 0x00, 0x00, 0x00, 0x00, 0x00, 0x00, 0x00, 0x00, 0x00, 0x11, 0x25, 0x00, 0x05, 0x36


//--------------------- .nv.constant0.triton__0d12 --------------------------
	.section	.nv.constant0.triton__0d12,"a",@progbits
	.align	4
.nv.constant0.triton__0d12:
	.zero		372


//--------------------- .text.triton__0d12        --------------------------
	.section	.text.triton__0d12,"ax",@progbits
	.sectionflags	@"SHF_BARRIERS=1"
	.sectioninfo	@"SHI_REGISTERS=37"
	.align	128
        .global         triton__0d12
        .type           triton__0d12,@function
        .size           triton__0d12,(.L_x_1 - triton__0d12)
        .other          triton__0d12,@"STO_CUDA_ENTRY STV_DEFAULT"
triton__0d12:
.text.triton__0d12:
[----:B------:R-:W-:-:S02]  /*0000*/  IMAD.MOV.U32 R1, RZ, RZ, c[0x0][0x28] ;  /* 0x00000a00ff017624 */ /* 0x000fc400078e00ff */
[----:B------:R-:W0:Y:S01]  /*0010*/  S2R R3, SR_TID.X ;  /* 0x0000000000037919 */ /* 0x000e220000002100 */
[----:B------:R-:W-:Y:S01]  /*0020*/  CS2R R8, SRZ ;  /* 0x0000000000087805 */ /* 0x000fe2000001ff00 */
[----:B------:R-:W-:Y:S01]  /*0030*/  CS2R R10, SRZ ;  /* 0x00000000000a7805 */ /* 0x000fe2000001ff00 */
[----:B------:R-:W-:Y:S01]  /*0040*/  ULDC.64 UR4, c[0x0][0x118] ;  /* 0x0000460000047ab9 */ /* 0x000fe20000000a00 */
[----:B------:R-:W1:Y:S01]  /*0050*/  S2R R12, SR_CTAID.X ;  /* 0x00000000000c7919 */ /* 0x000e620000002500 */
[----:B0-----:R-:W-:Y:S01]  /*0060*/  LOP3.LUT R3, R3, 0x7f, RZ, 0xc0, !PT ;  /* 0x0000007f03037812 */ /* 0x001fe200078ec0ff */
[----:B-1----:R-:W-:-:S04]  /*0070*/  IMAD.SHL.U32 R12, R12, 0x400, RZ ;  /* 0x000004000c0c7824 */ /* 0x002fc800078e00ff */
[----:B------:R-:W-:-:S04]  /*0080*/  IMAD.SHL.U32 R5, R3, 0x4, RZ ;  /* 0x0000000403057824 */ /* 0x000fc800078e00ff */
[----:B------:R-:W-:Y:S01]  /*0090*/  IMAD.IADD R13, R5, 0x1, R12 ;  /* 0x00000001050d7824 */ /* 0x000fe200078e020c */
[----:B------:R-:W-:-:S04]  /*00a0*/  LOP3.LUT R5, R12, R5, RZ, 0xfc, !PT ;  /* 0x000000050c057212 */ /* 0x000fc800078efcff */
[C---:B------:R-:W-:Y:S02]  /*00b0*/  IADD3 R0, R13.reuse, 0x1, RZ ;  /* 0x000000010d007810 */ /* 0x040fe40007ffe0ff */
[C---:B------:R-:W-:Y:S02]  /*00c0*/  IADD3 R2, R13.reuse, 0x2, RZ ;  /* 0x000000020d027810 */ /* 0x040fe40007ffe0ff */
[----:B------:R-:W-:Y:S02]  /*00d0*/  IADD3 R4, R13, 0x3, RZ ;  /* 0x000000030d047810 */ /* 0x000fe40007ffe0ff */
[----:B------:R-:W-:Y:S02]  /*00e0*/  ISETP.GE.AND P1, PT, R0, c[0x0][0x170], PT ;  /* 0x00005c0000007a0c */ /* 0x000fe40003f26270 */
[----:B------:R-:W-:Y:S02]  /*00f0*/  SHF.R.S32.HI R0, RZ, 0x1f, R12 ;  /* 0x0000001fff007819 */ /* 0x000fe4000001140c */
[----:B------:R-:W-:-:S02]  /*0100*/  LEA R6, P4, R5, c[0x0][0x160], 0x2 ;  /* 0x0000580005067a11 */ /* 0x000fc400078810ff */
[----:B------:R-:W-:Y:S02]  /*0110*/  ISETP.GE.AND P2, PT, R2, c[0x0][0x170], PT ;  /* 0x00005c0002007a0c */ /* 0x000fe40003f46270 */
[----:B------:R-:W-:Y:S02]  /*0120*/  ISETP.GE.AND P3, PT, R4, c[0x0][0x170], PT ;  /* 0x00005c0004007a0c */ /* 0x000fe40003f66270 */
[----:B------:R-:W-:Y:S02]  /*0130*/  ISETP.GE.AND P0, PT, R13, c[0x0][0x170], PT ;  /* 0x00005c000d007a0c */ /* 0x000fe40003f06270 */
[----:B------:R-:W-:Y:S01]  /*0140*/  LEA.HI.X R7, R5, c[0x0][0x164], R0, 0x2, P4 ;  /* 0x0000590005077a11 */ /* 0x000fe200020f1400 */
[----:B------:R-:W-:Y:S01]  /*0150*/  IMAD.MOV.U32 R0, RZ, RZ, 0x4 ;  /* 0x00000004ff007424 */ /* 0x000fe200078e00ff */
[C---:B------:R-:W-:Y:S02]  /*0160*/  IADD3 R2, R13.reuse, 0x200, RZ ;  /* 0x000002000d027810 */ /* 0x040fe40007ffe0ff */
[C---:B------:R-:W-:Y:S01]  /*0170*/  IADD3 R4, R13.reuse, 0x201, RZ ;  /* 0x000002010d047810 */ /* 0x040fe20007ffe0ff */
[C---:B------:R-:W-:Y:S01]  /*0180*/  IMAD.WIDE R22, R13.reuse, R0, c[0x0][0x160] ;  /* 0x000058000d167625 */ /* 0x040fe200078e0200 */
[C---:B------:R-:W-:Y:S01]  /*0190*/  IADD3 R5, R13.reuse, 0x202, RZ ;  /* 0x000002020d057810 */ /* 0x040fe20007ffe0ff */
[----:B------:R0:W2:Y:S01]  /*01a0*/  @!P1 LDG.E R9, [R6.64+0x4] ;  /* 0x0000040406099981 */ /* 0x0000a2000c1e1900 */
[----:B------:R-:W-:-:S02]  /*01b0*/  IADD3 R13, R13, 0x203, RZ ;  /* 0x000002030d0d7810 */ /* 0x000fc40007ffe0ff */
[----:B------:R-:W-:Y:S01]  /*01c0*/  ISETP.GE.AND P1, PT, R4, c[0x0][0x170], PT ;  /* 0x00005c0004007a0c */ /* 0x000fe20003f26270 */
[----:B------:R0:W2:Y:S01]  /*01d0*/  @!P2 LDG.E R10, [R6.64+0x8] ;  /* 0x00000804060aa981 */ /* 0x0000a2000c1e1900 */
[----:B------:R-:W-:-:S03]  /*01e0*/  ISETP.GE.AND P2, PT, R5, c[0x0][0x170], PT ;  /* 0x00005c0005007a0c */ /* 0x000fc60003f46270 */
[----:B------:R0:W2:Y:S01]  /*01f0*/  @!P3 LDG.E R11, [R6.64+0xc] ;  /* 0x00000c04060bb981 */ /* 0x0000a2000c1e1900 */
[----:B------:R-:W-:-:S03]  /*0200*/  ISETP.GE.AND P3, PT, R13, c[0x0][0x170], PT ;  /* 0x00005c000d007a0c */ /* 0x000fc60003f66270 */
[----:B------:R1:W2:Y:S01]  /*0210*/  @!P0 LDG.E R8, [R22.64] ;  /* 0x0000000416088981 */ /* 0x0002a2000c1e1900 */
[----:B------:R-:W-:Y:S01]  /*0220*/  ISETP.GE.AND P0, PT, R2, c[0x0][0x170], PT ;  /* 0x00005c0002007a0c */ /* 0x000fe20003f06270 */
[----:B------:R-:W-:Y:S01]  /*0230*/  CS2R R4, SRZ ;  /* 0x0000000000047805 */ /* 0x000fe2000001ff00 */
[----:B0-----:R-:W-:-:S05]  /*0240*/  CS2R R6, SRZ ;  /* 0x0000000000067805 */ /* 0x001fca000001ff00 */
[----:B------:R1:W3:Y:S04]  /*0250*/  @!P1 LDG.E R5, [R22.64+0x804] ;  /* 0x0008040416059981 */ /* 0x0002e8000c1e1900 */
[----:B------:R1:W3:Y:S04]  /*0260*/  @!P2 LDG.E R6, [R22.64+0x808] ;  /* 0x000808041606a981 */ /* 0x0002e8000c1e1900 */
[----:B------:R1:W3:Y:S04]  /*0270*/  @!P0 LDG.E R4, [R22.64+0x800] ;  /* 0x0008000416048981 */ /* 0x0002e8000c1e1900 */
[----:B------:R1:W3:Y:S04]  /*0280*/  @!P3 LDG.E R7, [R22.64+0x80c] ;  /* 0x00080c041607b981 */ /* 0x0002e8000c1e1900 */
[----:B------:R-:W0:Y:S01]  /*0290*/  S2R R2, SR_TID.X ;  /* 0x0000000000027919 */ /* 0x000e220000002100 */
[----:B------:R-:W-:-:S02]  /*02a0*/  LOP3.LUT R18, R12, 0x80, R3, 0xfe, !PT ;  /* 0x000000800c127812 */ /* 0x000fc400078efe03 */
[----:B------:R-:W-:-:S03]  /*02b0*/  LOP3.LUT R20, R12, R3, RZ, 0xfc, !PT ;  /* 0x000000030c147212 */ /* 0x000fc600078efcff */
[----:B------:R-:W-:-:S05]  /*02c0*/  IMAD.HI R13, R18, 0x94f2095, RZ ;  /* 0x094f2095120d7827 */ /* 0x000fca00078e02ff */
[----:B------:R-:W-:Y:S01]  /*02d0*/  SHF.R.U32.HI R24, RZ, 0x1f, R13 ;  /* 0x0000001fff187819 */ /* 0x000fe2000001160d */
[----:B------:R-:W-:-:S03]  /*02e0*/  IMAD.HI R21, R20, 0x94f2095, RZ ;  /* 0x094f209514157827 */ /* 0x000fc600078e02ff */
[----:B-1----:R-:W-:Y:S02]  /*02f0*/  LEA.HI.SX32 R23, R13, R24, 0x1d ;  /* 0x000000180d177211 */ /* 0x002fe400078feaff */
[----:B0-----:R-:W-:Y:S02]  /*0300*/  LOP3.LUT R2, R2, 0x7f, RZ, 0xc0, !PT ;  /* 0x0000007f02027812 */ /* 0x001fe400078ec0ff */
[----:B------:R-:W-:Y:S02]  /*0310*/  SHF.R.U32.HI R22, RZ, 0x1f, R21 ;  /* 0x0000001fff167819 */ /* 0x000fe40000011615 */
[C-C-:B------:R-:W-:Y:S02]  /*0320*/  LOP3.LUT R16, R12.reuse, 0x100, R3.reuse, 0xfe, !PT ;  /* 0x000001000c107812 */ /* 0x140fe400078efe03 */
[C-C-:B------:R-:W-:Y:S02]  /*0330*/  LOP3.LUT R15, R12.reuse, 0x180, R3.reuse, 0xfe, !PT ;  /* 0x000001800c0f7812 */ /* 0x140fe400078efe03 */
[----:B------:R-:W-:-:S02]  /*0340*/  LOP3.LUT R14, R12, 0x200, R3, 0xfe, !PT ;  /* 0x000002000c0e7812 */ /* 0x000fc400078efe03 */
[C-C-:B------:R-:W-:Y:S02]  /*0350*/  LOP3.LUT R19, R12.reuse, 0x280, R3.reuse, 0xfe, !PT ;  /* 0x000002800c137812 */ /* 0x140fe400078efe03 */
[C-C-:B------:R-:W-:Y:S02]  /*0360*/  LOP3.LUT R17, R12.reuse, 0x300, R3.reuse, 0xfe, !PT ;  /* 0x000003000c117812 */ /* 0x140fe400078efe03 */
[----:B------:R-:W-:Y:S02]  /*0370*/  LOP3.LUT R3, R12, 0x380, R3, 0xfe, !PT ;  /* 0x000003800c037812 */ /* 0x000fe400078efe03 */
[----:B------:R-:W-:Y:S01]  /*0380*/  LEA.HI.SX32 R21, R21, R22, 0x1d ;  /* 0x0000001615157211 */ /* 0x000fe200078feaff */
[----:B------:R-:W-:-:S05]  /*0390*/  IMAD.HI R25, R16, 0x94f2095, RZ ;  /* 0x094f209510197827 */ /* 0x000fca00078e02ff */
[----:B------:R-:W-:Y:S01]  /*03a0*/  SHF.R.U32.HI R26, RZ, 0x1f, R25 ;  /* 0x0000001fff1a7819 */ /* 0x000fe20000011619 */
[----:B------:R-:W-:-:S03]  /*03b0*/  IMAD.HI R27, R14, 0x94f2095, RZ ;  /* 0x094f20950e1b7827 */ /* 0x000fc600078e02ff */
[----:B------:R-:W-:Y:S01]  /*03c0*/  LEA.HI.SX32 R25, R25, R26, 0x1d ;  /* 0x0000001a19197211 */ /* 0x000fe200078feaff */
[----:B------:R-:W-:Y:S01]  /*03d0*/  IMAD.HI R26, R15, 0x94f2095, RZ ;  /* 0x094f20950f1a7827 */ /* 0x000fe200078e02ff */
[----:B------:R-:W-:-:S03]  /*03e0*/  ISETP.GE.AND P5, PT, R20, c[0x0][0x170], PT ;  /* 0x00005c0014007a0c */ /* 0x000fc60003fa6270 */
[----:B------:R-:W-:Y:S01]  /*03f0*/  IMAD.HI R29, R19, 0x94f2095, RZ ;  /* 0x094f2095131d7827 */ /* 0x000fe200078e02ff */
[----:B------:R-:W-:-:S03]  /*0400*/  SHF.R.U32.HI R30, RZ, 0x1f, R27 ;  /* 0x0000001fff1e7819 */ /* 0x000fc6000001161b */
[----:B------:R-:W-:Y:S01]  /*0410*/  IMAD.HI R31, R17, 0x94f2095, RZ ;  /* 0x094f2095111f7827 */ /* 0x000fe200078e02ff */
[----:B------:R-:W-:-:S03]  /*0420*/  SHF.R.U32.HI R32, RZ, 0x1f, R29 ;  /* 0x0000001fff207819 */ /* 0x000fc6000001161d */
[----:B------:R-:W-:Y:S01]  /*0430*/  IMAD R20, R21, -0xdc, R20 ;  /* 0xffffff2415147824 */ /* 0x000fe200078e0214 */
[----:B------:R-:W-:Y:S02]  /*0440*/  SHF.R.U32.HI R34, RZ, 0x1f, R31 ;  /* 0x0000001fff227819 */ /* 0x000fe4000001161f */
[----:B------:R-:W-:Y:S01]  /*0450*/  ISETP.GE.AND P4, PT, R16, c[0x0][0x170], PT ;  /* 0x00005c0010007a0c */ /* 0x000fe20003f86270 */
[----:B------:R-:W-:Y:S01]  /*0460*/  IMAD R16, R25, -0xdc, R16 ;  /* 0xffffff2419107824 */ /* 0x000fe200078e0210 */
[----:B------:R-:W-:Y:S01]  /*0470*/  ISETP.GE.AND P6, PT, R18, c[0x0][0x170], PT ;  /* 0x00005c0012007a0c */ /* 0x000fe20003fc6270 */
[----:B------:R-:W-:Y:S01]  /*0480*/  IMAD R18, R23, -0xdc, R18 ;  /* 0xffffff2417127824 */ /* 0x000fe200078e0212 */
[----:B------:R-:W-:Y:S02]  /*0490*/  ISETP.GE.AND P3, PT, R15, c[0x0][0x170], PT ;  /* 0x00005c000f007a0c */ /* 0x000fe40003f66270 */
[----:B------:R-:W-:Y:S01]  /*04a0*/  ISETP.GE.AND P2, PT, R14, c[0x0][0x170], PT ;  /* 0x00005c000e007a0c */ /* 0x000fe20003f46270 */
[----:B------:R-:W-:Y:S01]  /*04b0*/  IMAD R23, R23, 0x750, R18 ;  /* 0x0000075017177824 */ /* 0x000fe200078e0212 */
[----:B------:R-:W-:-:S02]  /*04c0*/  ISETP.GE.AND P1, PT, R19, c[0x0][0x170], PT ;  /* 0x00005c0013007a0c */ /* 0x000fc40003f26270 */
[----:B------:R-:W-:Y:S01]  /*04d0*/  ISETP.GE.AND P0, PT, R17, c[0x0][0x170], PT ;  /* 0x00005c0011007a0c */ /* 0x000fe20003f06270 */
[----:B--2---:R-:W-:Y:S04]  /*04e0*/  STS.128 [R2.X16], R8 ;  /* 0x0000000802007388 */ /* 0x004fe8000000cc00 */
[----:B------:R-:W-:Y:S06]  /*04f0*/  BAR.SYNC 0x0 ;  /* 0x0000000000007b1d */ /* 0x000fec0000000000 */
[----:B------:R-:W0:Y:S04]  /*0500*/  LDS R24, [R2.X4] ;  /* 0x0000000002187984 */ /* 0x000e280000004800 */
[----:B------:R-:W1:Y:S04]  /*0510*/  LDS R22, [R2.X4+0x200] ;  /* 0x0002000002167984 */ /* 0x000e680000004800 */
[----:B------:R-:W2:Y:S04]  /*0520*/  LDS R13, [R2.X4+0x400] ;  /* 0x00040000020d7984 */ /* 0x000ea80000004800 */
[----:B------:R-:W4:Y:S04]  /*0530*/  LDS R12, [R2.X4+0x600] ;  /* 0x00060000020c7984 */ /* 0x000f280000004800 */
[----:B------:R-:W-:Y:S06]  /*0540*/  BAR.SYNC 0x0 ;  /* 0x0000000000007b1d */ /* 0x000fec0000000000 */
[----:B---3--:R-:W-:Y:S04]  /*0550*/  STS.128 [R2.X16], R4 ;  /* 0x0000000402007388 */ /* 0x008fe8000000cc00 */
[----:B------:R-:W-:Y:S06]  /*0560*/  BAR.SYNC 0x0 ;  /* 0x0000000000007b1d */ /* 0x000fec0000000000 */
[----:B------:R-:W3:Y:S04]  /*0570*/  LDS R10, [R2.X4] ;  /* 0x00000000020a7984 */ /* 0x000ee80000004800 */
[----:B------:R-:W5:Y:S04]  /*0580*/  LDS R9, [R2.X4+0x200] ;  /* 0x0002000002097984 */ /* 0x000f680000004800 */
[----:B------:R-:W3:Y:S01]  /*0590*/  LDS R8, [R2.X4+0x400] ;  /* 0x0004000002087984 */ /* 0x000ee20000004800 */
[----:B------:R-:W-:Y:S01]  /*05a0*/  SHF.R.U32.HI R11, RZ, 0x1f, R26 ;  /* 0x0000001fff0b7819 */ /* 0x000fe2000001161a */
[----:B------:R-:W-:Y:S01]  /*05b0*/  IMAD R7, R21, 0x750, R20 ;  /* 0x0000075015077824 */ /* 0x000fe200078e0214 */
[----:B------:R-:W-:-:S02]  /*05c0*/  LEA.HI.SX32 R4, R29, R32, 0x1d ;  /* 0x000000201d047211 */ /* 0x000fc400078feaff */
[----:B------:R-:W-:Y:S02]  /*05d0*/  LEA.HI.SX32 R28, R26, R11, 0x1d ;  /* 0x0000000b1a1c7211 */ /* 0x000fe400078feaff */
[----:B------:R-:W-:Y:S01]  /*05e0*/  LEA.HI.SX32 R11, R27, R30, 0x1d ;  /* 0x0000001e1b0b7211 */ /* 0x000fe200078feaff */
[----:B------:R-:W-:Y:S01]  /*05f0*/  IMAD.WIDE R6, R7, R0, c[0x0][0x168] ;  /* 0x00005a0007067625 */ /* 0x000fe200078e0200 */
[----:B------:R-:W-:-:S03]  /*0600*/  LEA.HI.SX32 R26, R31, R34, 0x1d ;  /* 0x000000221f1a7211 */ /* 0x000fc600078feaff */
[----:B------:R-:W-:Y:S02]  /*0610*/  IMAD R15, R28, -0xdc, R15 ;  /* 0xffffff241c0f7824 */ /* 0x000fe400078e020f */
[----:B------:R-:W-:Y:S02]  /*0620*/  IMAD R5, R25, 0x750, R16 ;  /* 0x0000075019057824 */ /* 0x000fe400078e0210 */
[----:B------:R-:W-:Y:S01]  /*0630*/  IMAD R16, R11, -0xdc, R14 ;  /* 0xffffff240b107824 */ /* 0x000fe200078e020e */
[----:B0-----:R0:W-:Y:S01]  /*0640*/  @!P5 STG.E [R6.64], R24 ;  /* 0x000000180600d986 */ /* 0x0011e2000c101904 */
[----:B------:R-:W-:Y:S01]  /*0650*/  IMAD R19, R4, -0xdc, R19 ;  /* 0xffffff2404137824 */ /* 0x000fe200078e0213 */
[----:B------:R-:W-:Y:S01]  /*0660*/  ISETP.GE.AND P5, PT, R3, c[0x0][0x170], PT ;  /* 0x00005c0003007a0c */ /* 0x000fe20003fa6270 */
[----:B------:R-:W-:Y:S02]  /*0670*/  IMAD R17, R26, -0xdc, R17 ;  /* 0xffffff241a117824 */ /* 0x000fe400078e0211 */
[----:B------:R-:W-:-:S02]  /*0680*/  IMAD R21, R28, 0x750, R15 ;  /* 0x000007501c157824 */ /* 0x000fc400078e020f */
[----:B------:R-:W-:-:S04]  /*0690*/  IMAD.WIDE R14, R23, R0, c[0x0][0x168] ;  /* 0x00005a00170e7625 */ /* 0x000fc800078e0200 */
[----:B------:R-:W-:Y:S02]  /*06a0*/  IMAD R11, R11, 0x750, R16 ;  /* 0x000007500b0b7824 */ /* 0x000fe400078e0210 */
[----:B------:R-:W-:Y:S02]  /*06b0*/  IMAD R23, R4, 0x750, R19 ;  /* 0x0000075004177824 */ /* 0x000fe400078e0213 */
[----:B------:R-:W-:Y:S02]  /*06c0*/  IMAD R27, R26, 0x750, R17 ;  /* 0x000007501a1b7824 */ /* 0x000fe400078e0211 */
[-C--:B------:R-:W-:Y:S01]  /*06d0*/  IMAD.WIDE R4, R5, R0.reuse, c[0x0][0x168] ;  /* 0x00005a0005047625 */ /* 0x080fe200078e0200 */
[----:B-1----:R0:W-:Y:S03]  /*06e0*/  @!P6 STG.E [R14.64], R22 ;  /* 0x000000160e00e986 */ /* 0x0021e6000c101904 */
[-C--:B------:R-:W-:Y:S01]  /*06f0*/  IMAD.WIDE R16, R21, R0.reuse, c[0x0][0x168] ;  /* 0x00005a0015107625 */ /* 0x080fe200078e0200 */
[----:B--2---:R0:W-:Y:S03]  /*0700*/  @!P4 STG.E [R4.64], R13 ;  /* 0x0000000d0400c986 */ /* 0x0041e6000c101904 */
[-C--:B------:R-:W-:Y:S01]  /*0710*/  IMAD.WIDE R18, R11, R0.reuse, c[0x0][0x168] ;  /* 0x00005a000b127625 */ /* 0x080fe200078e0200 */
[----:B----4-:R0:W-:Y:S03]  /*0720*/  @!P3 STG.E [R16.64], R12 ;  /* 0x0000000c1000b986 */ /* 0x0101e6000c101904 */
[-C--:B------:R-:W-:Y:S01]  /*0730*/  IMAD.WIDE R20, R23, R0.reuse, c[0x0][0x168] ;  /* 0x00005a0017147625 */ /* 0x080fe200078e0200 */
[----:B---3--:R0:W-:Y:S03]  /*0740*/  @!P2 STG.E [R18.64], R10 ;  /* 0x0000000a1200a986 */ /* 0x0081e6000c101904 */
[----:B------:R-:W-:Y:S01]  /*0750*/  IMAD.WIDE R26, R27, R0, c[0x0][0x168] ;  /* 0x00005a001b1a7625 */ /* 0x000fe200078e0200 */
[----:B-----5:R0:W-:Y:S04]  /*0760*/  @!P1 STG.E [R20.64], R9 ;  /* 0x0000000914009986 */ /* 0x0201e8000c101904 */
[----:B------:R0:W-:Y:S01]  /*0770*/  @!P0 STG.E [R26.64], R8 ;  /* 0x000000081a008986 */ /* 0x0001e2000c101904 */
[----:B------:R-:W-:Y:S05]  /*0780*/  @P5 EXIT ;  /* 0x000000000000594d */ /* 0x000fea0003800000 */
[----:B0-----:R-:W0:Y:S01]  /*0790*/  LDS R7, [R2.X4+0x600] ;  /* 0x0006000002077984 */ /* 0x001e220000004800 */
[----:B------:R-:W-:-:S05]  /*07a0*/  IMAD.HI R4, R3, 0x94f2095, RZ ;  /* 0x094f209503047827 */ /* 0x000fca00078e02ff */
[----:B------:R-:W-:-:S04]  /*07b0*/  SHF.R.U32.HI R5, RZ, 0x1f, R4 ;  /* 0x0000001fff057819 */ /* 0x000fc80000011604 */
[----:B------:R-:W-:-:S05]  /*07c0*/  LEA.HI.SX32 R4, R4, R5, 0x1d ;  /* 0x0000000504047211 */ /* 0x000fca00078feaff */
[----:B------:R-:W-:-:S04]  /*07d0*/  IMAD R3, R4, -0xdc, R3 ;  /* 0xffffff2404037824 */ /* 0x000fc800078e0203 */
[----:B------:R-:W-:-:S04]  /*07e0*/  IMAD R3, R4, 0x750, R3 ;  /* 0x0000075004037824 */ /* 0x000fc800078e0203 */
[----:B------:R-:W-:-:S05]  /*07f0*/  IMAD.WIDE R4, R3, R0, c[0x0][0x168] ;  /* 0x00005a0003047625 */ /* 0x000fca00078e0200 */
[----:B0-----:R-:W-:Y:S01]  /*0800*/  STG.E [R4.64], R7 ;  /* 0x0000000704007986 */ /* 0x001fe2000c101904 */
[----:B------:R-:W-:Y:S05]  /*0810*/  EXIT ;  /* 0x000000000000794d */ /* 0x000fea0003800000 */
.L_x_0:
[----:B------:R-:W-:-:S00]  /*0820*/  BRA `(.L_x_0) ;  /* 0xfffffff000007947 */ /* 0x000fc0000383ffff */
[----:B------:R-:W-:-:S00]  /*0830*/  NOP ;  /* 0x0000000000007918 */ /* 0x000fc00000000000 */
        /* <DEDUP_REMOVED lines=12> */
.L_x_1:


//--------------------- .nv.shared.triton__0d12   --------------------------
	.section	.nv.shared.triton__0d12,"aw",@nobits
	.align	16
